//
// Generated by NVIDIA NVVM Compiler
//
// Compiler Build ID: CL-36424714
// Cuda compilation tools, release 13.0, V13.0.88
// Based on NVVM 20.0.0
//

.version 9.0
.target sm_100
.address_size 64

	// .globl	_Z10prod_linhaPiS_S_i

.visible .entry _Z10prod_linhaPiS_S_i(
	.param .u64 .ptr .align 1 _Z10prod_linhaPiS_S_i_param_0,
	.param .u64 .ptr .align 1 _Z10prod_linhaPiS_S_i_param_1,
	.param .u64 .ptr .align 1 _Z10prod_linhaPiS_S_i_param_2,
	.param .u32 _Z10prod_linhaPiS_S_i_param_3
)
{
	.reg .pred 	%p<2>;
	.reg .b32 	%r<16>;
	.reg .b64 	%rd<10>;

	ld.param.u64 	%rd1, [_Z10prod_linhaPiS_S_i_param_0];
	ld.param.u64 	%rd2, [_Z10prod_linhaPiS_S_i_param_1];
	ld.param.u64 	%rd3, [_Z10prod_linhaPiS_S_i_param_2];
	ld.param.u32 	%r3, [_Z10prod_linhaPiS_S_i_param_3];
	mov.u32 	%r4, %ctaid.y;
	mov.u32 	%r5, %ntid.y;
	mov.u32 	%r6, %tid.y;
	mad.lo.s32 	%r1, %r4, %r5, %r6;
	mov.u32 	%r7, %ctaid.x;
	mov.u32 	%r8, %ntid.x;
	mov.u32 	%r9, %tid.x;
	mad.lo.s32 	%r2, %r7, %r8, %r9;
	max.s32 	%r10, %r1, %r2;
	setp.ge.s32 	%p1, %r10, %r3;
	@%p1 bra 	$L__BB0_2;
	cvta.to.global.u64 	%rd4, %rd1;
	cvta.to.global.u64 	%rd5, %rd2;
	cvta.to.global.u64 	%rd6, %rd3;
	mad.lo.s32 	%r11, %r3, %r1, %r2;
	mul.wide.s32 	%rd7, %r11, 4;
	add.s64 	%rd8, %rd4, %rd7;
	ld.global.u32 	%r12, [%rd8];
	add.s64 	%rd9, %rd5, %rd7;
	ld.global.u32 	%r13, [%rd9];
	mul.lo.s32 	%r14, %r13, %r12;
	atom.global.add.u32 	%r15, [%rd6], %r14;
$L__BB0_2:
	ret;

}
	// .globl	_Z13minimo_maximoPiS_S_i
.visible .entry _Z13minimo_maximoPiS_S_i(
	.param .u64 .ptr .align 1 _Z13minimo_maximoPiS_S_i_param_0,
	.param .u64 .ptr .align 1 _Z13minimo_maximoPiS_S_i_param_1,
	.param .u64 .ptr .align 1 _Z13minimo_maximoPiS_S_i_param_2,
	.param .u32 _Z13minimo_maximoPiS_S_i_param_3
)
{
	.reg .pred 	%p<2>;
	.reg .b32 	%r<17>;
	.reg .b64 	%rd<9>;

	ld.param.u64 	%rd1, [_Z13minimo_maximoPiS_S_i_param_0];
	ld.param.u64 	%rd2, [_Z13minimo_maximoPiS_S_i_param_1];
	ld.param.u64 	%rd3, [_Z13minimo_maximoPiS_S_i_param_2];
	ld.param.u32 	%r3, [_Z13minimo_maximoPiS_S_i_param_3];
	mov.u32 	%r4, %ctaid.y;
	mov.u32 	%r5, %ntid.y;
	mov.u32 	%r6, %tid.y;
	mad.lo.s32 	%r1, %r4, %r5, %r6;
	mov.u32 	%r7, %ctaid.x;
	mov.u32 	%r8, %ntid.x;
	mov.u32 	%r9, %tid.x;
	mad.lo.s32 	%r2, %r7, %r8, %r9;
	max.s32 	%r10, %r1, %r2;
	setp.ge.s32 	%p1, %r10, %r3;
	@%p1 bra 	$L__BB1_2;
	cvta.to.global.u64 	%rd4, %rd1;
	cvta.to.global.u64 	%rd5, %rd3;
	cvta.to.global.u64 	%rd6, %rd2;
	mad.lo.s32 	%r11, %r3, %r1, %r2;
	mul.wide.s32 	%rd7, %r11, 4;
	add.s64 	%rd8, %rd4, %rd7;
	ld.global.u32 	%r12, [%rd8];
	atom.global.max.s32 	%r13, [%rd5], %r12;
	bar.sync 	0;
	ld.global.u32 	%r14, [%rd5];
	st.global.u32 	[%rd6], %r14;
	ld.global.u32 	%r15, [%rd8];
	atom.global.min.s32 	%r16, [%rd6], %r15;
$L__BB1_2:
	ret;

}


// ===== COMPILED SASS (sm_100) =====

	.target	sm_100

	.elftype	@"ET_EXEC"


//--------------------- .note.nv.tkinfo           --------------------------
	.section	.note.nv.tkinfo,"",@"SHT_NOTE"
	.sectionflags	@"SHF_NOTE_NV_TKINFO"
	.tkinfo
        /*0018*/ 	.word	0x00000002
        /*0030*/ 	.string	""
        /*0030*/ 	.string	"ptxas"
        /*0030*/ 	.string	"Cuda compilation tools, release 13.0, V13.0.88"
        /*0030*/ 	.string	"Build cuda_13.0.r13.0/compiler.36424714_0"
        /*0030*/ 	.string	"-arch sm_100 -m 64 "



//--------------------- .note.nv.cuinfo           --------------------------
	.section	.note.nv.cuinfo,"",@"SHT_NOTE"
	.sectionflags	@"SHF_NOTE_NV_CUINFO"
        /*0018*/ 	.short	0x0002
        /*001a*/ 	.short	0x0064
        /*001c*/ 	.short	0x0082
	.zero		2


//--------------------- .nv.info                  --------------------------
	.section	.nv.info,"",@"SHT_CUDA_INFO"
	.align	4


	//----- nvinfo : EIATTR_REGCOUNT
	.align		4
        /*0000*/ 	.byte	0x04, 0x2f
        /*0002*/ 	.short	(.L_1 - .L_0)
	.align		4
.L_0:
        /*0004*/ 	.word	index@(_Z10prod_linhaPiS_S_i)
        /*0008*/ 	.word	0x0000000c


	//----- nvinfo : EIATTR_FRAME_SIZE
	.align		4
.L_1:
        /*000c*/ 	.byte	0x04, 0x11
        /*000e*/ 	.short	(.L_3 - .L_2)
	.align		4
.L_2:
        /*0010*/ 	.word	index@(_Z10prod_linhaPiS_S_i)
        /*0014*/ 	.word	0x00000000


	//----- nvinfo : EIATTR_REGCOUNT
	.align		4
.L_3:
        /*0018*/ 	.byte	0x04, 0x2f
        /*001a*/ 	.short	(.L_5 - .L_4)
	.align		4
.L_4:
        /*001c*/ 	.word	index@(_Z13minimo_maximoPiS_S_i)
        /*0020*/ 	.word	0x00000010


	//----- nvinfo : EIATTR_FRAME_SIZE
	.align		4
.L_5:
        /*0024*/ 	.byte	0x04, 0x11
        /*0026*/ 	.short	(.L_7 - .L_6)
	.align		4
.L_6:
        /*0028*/ 	.word	index@(_Z13minimo_maximoPiS_S_i)
        /*002c*/ 	.word	0x00000000


	//----- nvinfo : EIATTR_MIN_STACK_SIZE
	.align		4
.L_7:
        /*0030*/ 	.byte	0x04, 0x12
        /*0032*/ 	.short	(.L_9 - .L_8)
	.align		4
.L_8:
        /*0034*/ 	.word	index@(_Z13minimo_maximoPiS_S_i)
        /*0038*/ 	.word	0x00000000


	//----- nvinfo : EIATTR_MIN_STACK_SIZE
	.align		4
.L_9:
        /*003c*/ 	.byte	0x04, 0x12
        /*003e*/ 	.short	(.L_11 - .L_10)
	.align		4
.L_10:
        /*0040*/ 	.word	index@(_Z10prod_linhaPiS_S_i)
        /*0044*/ 	.word	0x00000000
.L_11:


//--------------------- .nv.compat                --------------------------
	.section	.nv.compat,"",@"SHT_CUDA_COMPAT_INFO"
	.align	4
        /*0000*/ 	.byte	0x02, 0x09, 0x00, 0x00, 0x02, 0x02, 0x01, 0x00, 0x02, 0x05, 0x05, 0x00, 0x03, 0x07, 0x01, 0x01
        /*0010*/ 	.byte	0x02, 0x03, 0x00, 0x00, 0x02, 0x06, 0x01, 0x00, 0x04, 0x0b, 0x08, 0x00, 0x09, 0x00, 0x00, 0x00
        /*0020*/ 	.byte	0x00, 0x00, 0x00, 0x00


//--------------------- .nv.info._Z13minimo_maximoPiS_S_i --------------------------
	.section	.nv.info._Z13minimo_maximoPiS_S_i,"",@"SHT_CUDA_INFO"
	.sectionflags	@""
	.align	4


	//----- nvinfo : EIATTR_CUDA_API_VERSION
	.align		4
        /*0000*/ 	.byte	0x04, 0x37
        /*0002*/ 	.short	(.L_13 - .L_12)
.L_12:
        /*0004*/ 	.word	0x00000082


	//----- nvinfo : EIATTR_KPARAM_INFO
	.align		4
.L_13:
        /*0008*/ 	.byte	0x04, 0x17
        /*000a*/ 	.short	(.L_15 - .L_14)
.L_14:
        /*000c*/ 	.word	0x00000000
        /*0010*/ 	.short	0x0003
        /*0012*/ 	.short	0x0018
        /*0014*/ 	.byte	0x00, 0xf0, 0x11, 0x00


	//----- nvinfo : EIATTR_KPARAM_INFO
	.align		4
.L_15:
        /*0018*/ 	.byte	0x04, 0x17
        /*001a*/ 	.short	(.L_17 - .L_16)
.L_16:
        /*001c*/ 	.word	0x00000000
        /*0020*/ 	.short	0x0002
        /*0022*/ 	.short	0x0010
        /*0024*/ 	.byte	0x00, 0xf5, 0x21, 0x00


	//----- nvinfo : EIATTR_KPARAM_INFO
	.align		4
.L_17:
        /*0028*/ 	.byte	0x04, 0x17
        /*002a*/ 	.short	(.L_19 - .L_18)
.L_18:
        /*002c*/ 	.word	0x00000000
        /*0030*/ 	.short	0x0001
        /*0032*/ 	.short	0x0008
        /*0034*/ 	.byte	0x00, 0xf5, 0x21, 0x00


	//----- nvinfo : EIATTR_KPARAM_INFO
	.align		4
.L_19:
        /*0038*/ 	.byte	0x04, 0x17
        /*003a*/ 	.short	(.L_21 - .L_20)
.L_20:
        /*003c*/ 	.word	0x00000000
        /*0040*/ 	.short	0x0000
        /*0042*/ 	.short	0x0000
        /*0044*/ 	.byte	0x00, 0xf5, 0x21, 0x00


	//----- nvinfo : EIATTR_SPARSE_MMA_MASK
	.align		4
.L_21:
        /*0048*/ 	.byte	0x03, 0x50
        /*004a*/ 	.short	0x0000


	//----- nvinfo : EIATTR_MAXREG_COUNT
	.align		4
        /*004c*/ 	.byte	0x03, 0x1b
        /*004e*/ 	.short	0x00ff


	//----- nvinfo : EIATTR_NUM_BARRIERS
	.align		4
        /*0050*/ 	.byte	0x02, 0x4c
        /*0052*/ 	.byte	0x01
	.zero		1


	//----- nvinfo : EIATTR_MERCURY_ISA_VERSION
	.align		4
        /*0054*/ 	.byte	0x03, 0x5f
        /*0056*/ 	.short	0x0101


	//----- nvinfo : EIATTR_INT_WARP_WIDE_INSTR_OFFSETS
	.align		4
        /*0058*/ 	.byte	0x04, 0x31
        /*005a*/ 	.short	(.L_23 - .L_22)


	//   ....[0]....
.L_22:
        /*005c*/ 	.word	0x00000130


	//   ....[1]....
        /*0060*/ 	.word	0x00000170


	//   ....[2]....
        /*0064*/ 	.word	0x000001f0


	//----- nvinfo : EIATTR_VRC_CTA_INIT_COUNT
	.align		4
.L_23:
        /*0068*/ 	.byte	0x02, 0x4a
	.zero		1
	.zero		1


	//----- nvinfo : EIATTR_EXIT_INSTR_OFFSETS
	.align		4
        /*006c*/ 	.byte	0x04, 0x1c
        /*006e*/ 	.short	(.L_25 - .L_24)


	//   ....[0]....
.L_24:
        /*0070*/ 	.word	0x000000c0


	//   ....[1]....
        /*0074*/ 	.word	0x00000220


	//----- nvinfo : EIATTR_CBANK_PARAM_SIZE
	.align		4
.L_25:
        /*0078*/ 	.byte	0x03, 0x19
        /*007a*/ 	.short	0x001c


	//----- nvinfo : EIATTR_PARAM_CBANK
	.align		4
        /*007c*/ 	.byte	0x04, 0x0a
        /*007e*/ 	.short	(.L_27 - .L_26)
	.align		4
.L_26:
        /*0080*/ 	.word	index@(.nv.constant0._Z13minimo_maximoPiS_S_i)
        /*0084*/ 	.short	0x0380
        /*0086*/ 	.short	0x001c


	//----- nvinfo : EIATTR_SW_WAR
	.align		4
.L_27:
        /*0088*/ 	.byte	0x04, 0x36
        /*008a*/ 	.short	(.L_29 - .L_28)
.L_28:
        /*008c*/ 	.word	0x00000008
.L_29:


//--------------------- .nv.info._Z10prod_linhaPiS_S_i --------------------------
	.section	.nv.info._Z10prod_linhaPiS_S_i,"",@"SHT_CUDA_INFO"
	.sectionflags	@""
	.align	4


	//----- nvinfo : EIATTR_CUDA_API_VERSION
	.align		4
        /*0000*/ 	.byte	0x04, 0x37
        /*0002*/ 	.short	(.L_31 - .L_30)
.L_30:
        /*0004*/ 	.word	0x00000082


	//----- nvinfo : EIATTR_KPARAM_INFO
	.align		4
.L_31:
        /*0008*/ 	.byte	0x04, 0x17
        /*000a*/ 	.short	(.L_33 - .L_32)
.L_32:
        /*000c*/ 	.word	0x00000000
        /*0010*/ 	.short	0x0003
        /*0012*/ 	.short	0x0018
        /*0014*/ 	.byte	0x00, 0xf0, 0x11, 0x00


	//----- nvinfo : EIATTR_KPARAM_INFO
	.align		4
.L_33:
        /*0018*/ 	.byte	0x04, 0x17
        /*001a*/ 	.short	(.L_35 - .L_34)
.L_34:
        /*001c*/ 	.word	0x00000000
        /*0020*/ 	.short	0x0002
        /*0022*/ 	.short	0x0010
        /*0024*/ 	.byte	0x00, 0xf5, 0x21, 0x00


	//----- nvinfo : EIATTR_KPARAM_INFO
	.align		4
.L_35:
        /*0028*/ 	.byte	0x04, 0x17
        /*002a*/ 	.short	(.L_37 - .L_36)
.L_36:
        /*002c*/ 	.word	0x00000000
        /*0030*/ 	.short	0x0001
        /*0032*/ 	.short	0x0008
        /*0034*/ 	.byte	0x00, 0xf5, 0x21, 0x00


	//----- nvinfo : EIATTR_KPARAM_INFO
	.align		4
.L_37:
        /*0038*/ 	.byte	0x04, 0x17
        /*003a*/ 	.short	(.L_39 - .L_38)
.L_38:
        /*003c*/ 	.word	0x00000000
        /*0040*/ 	.short	0x0000
        /*0042*/ 	.short	0x0000
        /*0044*/ 	.byte	0x00, 0xf5, 0x21, 0x00


	//----- nvinfo : EIATTR_SPARSE_MMA_MASK
	.align		4
.L_39:
        /*0048*/ 	.byte	0x03, 0x50
        /*004a*/ 	.short	0x0000


	//----- nvinfo : EIATTR_MAXREG_COUNT
	.align		4
        /*004c*/ 	.byte	0x03, 0x1b
        /*004e*/ 	.short	0x00ff


	//----- nvinfo : EIATTR_MERCURY_ISA_VERSION
	.align		4
        /*0050*/ 	.byte	0x03, 0x5f
        /*0052*/ 	.short	0x0101


	//----- nvinfo : EIATTR_INT_WARP_WIDE_INSTR_OFFSETS
	.align		4
        /*0054*/ 	.byte	0x04, 0x31
        /*0056*/ 	.short	(.L_41 - .L_40)


	//   ....[0]....
.L_40:
        /*0058*/ 	.word	0x00000170


	//   ....[1]....
        /*005c*/ 	.word	0x000001b0


	//----- nvinfo : EIATTR_VRC_CTA_INIT_COUNT
	.align		4
.L_41:
        /*0060*/ 	.byte	0x02, 0x4a
	.zero		1
	.zero		1


	//----- nvinfo : EIATTR_EXIT_INSTR_OFFSETS
	.align		4
        /*0064*/ 	.byte	0x04, 0x1c
        /*0066*/ 	.short	(.L_43 - .L_42)


	//   ....[0]....
.L_42:
        /*0068*/ 	.word	0x000000c0


	//   ....[1]....
        /*006c*/ 	.word	0x000001e0


	//----- nvinfo : EIATTR_CBANK_PARAM_SIZE
	.align		4
.L_43:
        /*0070*/ 	.byte	0x03, 0x19
        /*0072*/ 	.short	0x001c


	//----- nvinfo : EIATTR_PARAM_CBANK
	.align		4
        /*0074*/ 	.byte	0x04, 0x0a
        /*0076*/ 	.short	(.L_45 - .L_44)
	.align		4
.L_44:
        /*0078*/ 	.word	index@(.nv.constant0._Z10prod_linhaPiS_S_i)
        /*007c*/ 	.short	0x0380
        /*007e*/ 	.short	0x001c


	//----- nvinfo : EIATTR_SW_WAR
	.align		4
.L_45:
        /*0080*/ 	.byte	0x04, 0x36
        /*0082*/ 	.short	(.L_47 - .L_46)
.L_46:
        /*0084*/ 	.word	0x00000008
.L_47:


//--------------------- .nv.callgraph             --------------------------
	.section	.nv.callgraph,"",@"SHT_CUDA_CALLGRAPH"
	.align	4
	.sectionentsize	8
	.align		4
        /*0000*/ 	.word	0x00000000
	.align		4
        /*0004*/ 	.word	0xffffffff
	.align		4
        /*0008*/ 	.word	0x00000000
	.align		4
        /*000c*/ 	.word	0xfffffffe
	.align		4
        /*0010*/ 	.word	0x00000000
	.align		4
        /*0014*/ 	.word	0xfffffffd
	.align		4
        /*0018*/ 	.word	0x00000000
	.align		4
        /*001c*/ 	.word	0xfffffffc


//--------------------- .text._Z13minimo_maximoPiS_S_i --------------------------
	.section	.text._Z13minimo_maximoPiS_S_i,"ax",@progbits
	.align	128
        .global         _Z13minimo_maximoPiS_S_i
        .type           _Z13minimo_maximoPiS_S_i,@function
        .size           _Z13minimo_maximoPiS_S_i,(.L_x_2 - _Z13minimo_maximoPiS_S_i)
        .other          _Z13minimo_maximoPiS_S_i,@"STO_CUDA_ENTRY STV_DEFAULT"
_Z13minimo_maximoPiS_S_i:
.text._Z13minimo_maximoPiS_S_i:
[----:B------:R-:W-:Y:S01]  /*0000*/  LDC R1, c[0x0][0x37c] ;  /* 0x0000df00ff017b82 */ /* 0x000fe20000000800 */
[----:B------:R-:W0:Y:S07]  /*0010*/  S2R R3, SR_TID.Y ;  /* 0x0000000000037919 */ /* 0x000e2e0000002200 */
[----:B------:R-:W0:Y:S01]  /*0020*/  LDC R0, c[0x0][0x364] ;  /* 0x0000d900ff007b82 */ /* 0x000e220000000800 */
[----:B------:R-:W1:Y:S01]  /*0030*/  LDCU UR8, c[0x0][0x398] ;  /* 0x00007300ff0877ac */ /* 0x000e620008000800 */
[----:B------:R-:W2:Y:S06]  /*0040*/  S2R R2, SR_TID.X ;  /* 0x0000000000027919 */ /* 0x000eac0000002100 */
[----:B------:R-:W0:Y:S08]  /*0050*/  S2UR UR4, SR_CTAID.Y ;  /* 0x00000000000479c3 */ /* 0x000e300000002600 */
[----:B------:R-:W2:Y:S08]  /*0060*/  S2UR UR5, SR_CTAID.X ;  /* 0x00000000000579c3 */ /* 0x000eb00000002500 */
[----:B------:R-:W2:Y:S01]  /*0070*/  LDC R5, c[0x0][0x360] ;  /* 0x0000d800ff057b82 */ /* 0x000ea20000000800 */
[----:B0-----:R-:W-:-:S02]  /*0080*/  IMAD R0, R0, UR4, R3 ;  /* 0x0000000400007c24 */ /* 0x001fc4000f8e0203 */
[----:B--2---:R-:W-:-:S05]  /*0090*/  IMAD R5, R5, UR5, R2 ;  /* 0x0000000505057c24 */ /* 0x004fca000f8e0202 */
[----:B------:R-:W-:-:S04]  /*00a0*/  VIMNMX R2, PT, PT, R0, R5, !PT ;  /* 0x0000000500027248 */ /* 0x000fc80007fe0100 */
[----:B-1----:R-:W-:-:S13]  /*00b0*/  ISETP.GE.AND P0, PT, R2, UR8, PT ;  /* 0x0000000802007c0c */ /* 0x002fda000bf06270 */
[----:B------:R-:W-:Y:S05]  /*00c0*/  @P0 EXIT ;  /* 0x000000000000094d */ /* 0x000fea0003800000 */
[----:B------:R-:W0:Y:S01]  /*00d0*/  LDC.64 R2, c[0x0][0x380] ;  /* 0x0000e000ff027b82 */ /* 0x000e220000000a00 */
[----:B------:R-:W1:Y:S01]  /*00e0*/  LDCU.64 UR6, c[0x0][0x358] ;  /* 0x00006b00ff0677ac */ /* 0x000e620008000a00 */
[----:B------:R-:W-:-:S04]  /*00f0*/  IMAD R5, R0, UR8, R5 ;  /* 0x0000000800057c24 */ /* 0x000fc8000f8e0205 */
[----:B0-----:R-:W-:-:S05]  /*0100*/  IMAD.WIDE R2, R5, 0x4, R2 ;  /* 0x0000000405027825 */ /* 0x001fca00078e0202 */
[----:B-1----:R-:W2:Y:S01]  /*0110*/  LDG.E R6, desc[UR6][R2.64] ;  /* 0x0000000602067981 */ /* 0x002ea2000c1e1900 */
[----:B------:R-:W0:Y:S01]  /*0120*/  LDC.64 R4, c[0x0][0x390] ;  /* 0x0000e400ff047b82 */ /* 0x000e220000000a00 */
[----:B------:R-:W-:Y:S01]  /*0130*/  VOTEU.ANY UR4, UPT, PT ;  /* 0x0000000000047886 */ /* 0x000fe200038e0100 */
[----:B------:R-:W1:Y:S01]  /*0140*/  S2R R0, SR_LANEID ;  /* 0x0000000000007919 */ /* 0x000e620000000000 */
[----:B------:R-:W-:-:S06]  /*0150*/  UFLO.U32 UR4, UR4 ;  /* 0x00000004000472bd */ /* 0x000fcc00080e0000 */
[----:B-1----:R-:W-:Y:S02]  /*0160*/  ISETP.EQ.U32.AND P0, PT, R0, UR4, PT ;  /* 0x0000000400007c0c */ /* 0x002fe4000bf02070 */
[----:B--2---:R-:W-:-:S13]  /*0170*/  CREDUX.MAX.S32 UR5, R6 ;  /* 0x00000000060572cc */ /* 0x004fda0000000200 */
[----:B------:R-:W-:-:S05]  /*0180*/  IMAD.U32 R11, RZ, RZ, UR5 ;  /* 0x00000005ff0b7e24 */ /* 0x000fca000f8e00ff */
[----:B0-----:R-:W-:Y:S01]  /*0190*/  @P0 REDG.E.MAX.S32.STRONG.GPU desc[UR6][R4.64], R11 ;  /* 0x0000000b0400098e */ /* 0x001fe2000d12e306 */
[----:B------:R-:W-:Y:S06]  /*01a0*/  BAR.SYNC.DEFER_BLOCKING 0x0 ;  /* 0x0000000000007b1d */ /* 0x000fec0000010000 */
[----:B------:R-:W2:Y:S02]  /*01b0*/  LDG.E R9, desc[UR6][R4.64] ;  /* 0x0000000604097981 */ /* 0x000ea4000c1e1900 */
[----:B------:R-:W2:Y:S02]  /*01c0*/  LDC.64 R6, c[0x0][0x388] ;  /* 0x0000e200ff067b82 */ /* 0x000ea40000000a00 */
[----:B--2---:R-:W-:Y:S04]  /*01d0*/  STG.E desc[UR6][R6.64], R9 ;  /* 0x0000000906007986 */ /* 0x004fe8000c101906 */
[----:B------:R-:W2:Y:S02]  /*01e0*/  LDG.E R2, desc[UR6][R2.64] ;  /* 0x0000000602027981 */ /* 0x000ea4000c1e1900 */
[----:B--2---:R-:W-:-:S13]  /*01f0*/  CREDUX.MIN.S32 UR4, R2 ;  /* 0x00000000020472cc */ /* 0x004fda0000008200 */
[----:B------:R-:W-:-:S05]  /*0200*/  MOV R13, UR4 ;  /* 0x00000004000d7c02 */ /* 0x000fca0008000f00 */
[----:B------:R-:W-:Y:S01]  /*0210*/  @P0 REDG.E.MIN.S32.STRONG.GPU desc[UR6][R6.64], R13 ;  /* 0x0000000d0600098e */ /* 0x000fe2000c92e306 */
[----:B------:R-:W-:Y:S05]  /*0220*/  EXIT ;  /* 0x000000000000794d */ /* 0x000fea0003800000 */
.L_x_0:
[----:B------:R-:W-:-:S00]  /*0230*/  BRA `(.L_x_0) ;  /* 0xfffffffc00fc7947 */ /* 0x000fc0000383ffff */
[----:B------:R-:W-:-:S00]  /*0240*/  NOP ;  /* 0x0000000000007918 */ /* 0x000fc00000000000 */
        /* <DEDUP_REMOVED lines=11> */
.L_x_2:


//--------------------- .text._Z10prod_linhaPiS_S_i --------------------------
	.section	.text._Z10prod_linhaPiS_S_i,"ax",@progbits
	.align	128
        .global         _Z10prod_linhaPiS_S_i
        .type           _Z10prod_linhaPiS_S_i,@function
        .size           _Z10prod_linhaPiS_S_i,(.L_x_3 - _Z10prod_linhaPiS_S_i)
        .other          _Z10prod_linhaPiS_S_i,@"STO_CUDA_ENTRY STV_DEFAULT"
_Z10prod_linhaPiS_S_i:
.text._Z10prod_linhaPiS_S_i:
        /* <DEDUP_REMOVED lines=15> */
[----:B------:R-:W-:-:S06]  /*00f0*/  IMAD R7, R0, UR8, R7 ;  /* 0x0000000800077c24 */ /* 0x000fcc000f8e0207 */
[----:B------:R-:W2:Y:S01]  /*0100*/  LDC.64 R4, c[0x0][0x388] ;  /* 0x0000e200ff047b82 */ /* 0x000ea20000000a00 */
[----:B0-----:R-:W-:-:S06]  /*0110*/  IMAD.WIDE R2, R7, 0x4, R2 ;  /* 0x0000000407027825 */ /* 0x001fcc00078e0202 */
[----:B-1----:R-:W3:Y:S01]  /*0120*/  LDG.E R2, desc[UR6][R2.64] ;  /* 0x0000000602027981 */ /* 0x002ee2000c1e1900 */
[----:B--2---:R-:W-:-:S06]  /*0130*/  IMAD.WIDE R4, R7, 0x4, R4 ;  /* 0x0000000407047825 */ /* 0x004fcc00078e0204 */
[----:B------:R-:W3:Y:S01]  /*0140*/  LDG.E R5, desc[UR6][R4.64] ;  /* 0x0000000604057981 */ /* 0x000ee2000c1e1900 */
[----:B------:R-:W0:Y:S01]  /*0150*/  S2R R8, SR_LANEID ;  /* 0x0000000000087919 */ /* 0x000e220000000000 */
[----:B------:R-:W1:Y:S01]  /*0160*/  LDC.64 R6, c[0x0][0x390] ;  /* 0x0000e400ff067b82 */ /* 0x000e620000000a00 */
[----:B------:R-:W-:Y:S02]  /*0170*/  VOTEU.ANY UR4, UPT, PT ;  /* 0x0000000000047886 */ /* 0x000fe400038e0100 */
[----:B------:R-:W-:-:S06]  /*0180*/  UFLO.U32 UR4, UR4 ;  /* 0x00000004000472bd */ /* 0x000fcc00080e0000 */
[----:B0-----:R-:W-:Y:S01]  /*0190*/  ISETP.EQ.U32.AND P0, PT, R8, UR4, PT ;  /* 0x0000000408007c0c */ /* 0x001fe2000bf02070 */
[----:B---3--:R-:W-:-:S04]  /*01a0*/  IMAD R0, R2, R5, RZ ;  /* 0x0000000502007224 */ /* 0x008fc800078e02ff */
[----:B------:R-:W0:Y:S02]  /*01b0*/  REDUX.SUM UR5, R0 ;  /* 0x00000000000573c4 */ /* 0x000e24000000c000 */
[----:B0-----:R-:W-:-:S06]  /*01c0*/  MOV R9, UR5 ;  /* 0x0000000500097c02 */ /* 0x001fcc0008000f00 */
[----:B-1----:R-:W-:Y:S01]  /*01d0*/  @P0 REDG.E.ADD.STRONG.GPU desc[UR6][R6.64], R9 ;  /* 0x000000090600098e */ /* 0x002fe2000c12e106 */
[----:B------:R-:W-:Y:S05]  /*01e0*/  EXIT ;  /* 0x000000000000794d */ /* 0x000fea0003800000 */
.L_x_1:
        /* <DEDUP_REMOVED lines=9> */
.L_x_3:


//--------------------- .nv.shared.reserved.0     --------------------------
	.section	.nv.shared.reserved.0,"aw",@nobits
	.weak		__nv_reservedSMEM_offset_0_alias
	.size		__nv_reservedSMEM_offset_0_alias, 0, 64
	.other		__nv_reservedSMEM_offset_0_alias,@"STO_CUDA_RESERVED_SHARED STV_DEFAULT"
__nv_reservedSMEM_offset_0_alias:
	.zero		0
	.zero		64


//--------------------- .nv.constant0._Z13minimo_maximoPiS_S_i --------------------------
	.section	.nv.constant0._Z13minimo_maximoPiS_S_i,"a",@progbits
	.sectionflags	@""
	.align	4
.nv.constant0._Z13minimo_maximoPiS_S_i:
	.zero		924


//--------------------- .nv.constant0._Z10prod_linhaPiS_S_i --------------------------
	.section	.nv.constant0._Z10prod_linhaPiS_S_i,"a",@progbits
	.sectionflags	@""
	.align	4
.nv.constant0._Z10prod_linhaPiS_S_i:
	.zero		924


//--------------------- SYMBOLS --------------------------

	.type		.nv.reservedSmem.offset0,@object
	.size		.nv.reservedSmem.offset0,0x4
